//
// Generated by NVIDIA NVVM Compiler
//
// Compiler Build ID: CL-36424714
// Cuda compilation tools, release 13.0, V13.0.88
// Based on NVVM 20.0.0
//

.version 9.0
.target sm_100
.address_size 64

	// .globl	_Z6kernelPmmS_m

.visible .entry _Z6kernelPmmS_m(
	.param .u64 .ptr .align 1 _Z6kernelPmmS_m_param_0,
	.param .u64 _Z6kernelPmmS_m_param_1,
	.param .u64 .ptr .align 1 _Z6kernelPmmS_m_param_2,
	.param .u64 _Z6kernelPmmS_m_param_3
)
{
	.reg .pred 	%p<6>;
	.reg .b32 	%r<14>;
	.reg .b64 	%rd<22>;

	ld.param.u64 	%rd9, [_Z6kernelPmmS_m_param_0];
	ld.param.u64 	%rd7, [_Z6kernelPmmS_m_param_1];
	ld.param.u64 	%rd8, [_Z6kernelPmmS_m_param_2];
	ld.param.u64 	%rd10, [_Z6kernelPmmS_m_param_3];
	cvta.to.global.u64 	%rd1, %rd9;
	mov.u32 	%r4, %tid.x;
	mov.u32 	%r5, %ctaid.x;
	mov.u32 	%r6, %ntid.x;
	mad.lo.s32 	%r7, %r5, %r6, %r4;
	cvt.u64.u32 	%rd2, %r7;
	setp.le.u64 	%p1, %rd10, %rd2;
	@%p1 bra 	$L__BB0_10;
	cvt.u32.u64 	%r8, %rd2;
	setp.gt.u32 	%p2, %r8, 3;
	@%p2 bra 	$L__BB0_3;
	shl.b64 	%rd11, %rd2, 3;
	add.s64 	%rd12, %rd1, %rd11;
	mov.b64 	%rd13, 1;
	st.global.u64 	[%rd12], %rd13;
$L__BB0_3:
	cvt.u32.u64 	%r13, %rd7;
$L__BB0_4:
	add.s32 	%r13, %r13, -1;
	setp.lt.s32 	%p3, %r13, 1;
	@%p3 bra 	$L__BB0_10;
	mul.wide.u32 	%rd14, %r13, 8;
	add.s64 	%rd15, %rd1, %rd14;
	ld.global.u64 	%rd3, [%rd15];
	and.b64  	%rd16, %rd3, -4294967296;
	setp.ne.s64 	%p4, %rd16, 0;
	@%p4 bra 	$L__BB0_7;
	cvt.u32.u64 	%r9, %rd3;
	rem.u32 	%r11, %r8, %r9;
	cvt.u64.u32 	%rd21, %r11;
	bra.uni 	$L__BB0_8;
$L__BB0_7:
	rem.u64 	%rd21, %rd2, %rd3;
$L__BB0_8:
	setp.ne.s64 	%p5, %rd21, 0;
	@%p5 bra 	$L__BB0_4;
	mul.lo.s32 	%r12, %r13, %r13;
	cvt.u64.u32 	%rd17, %r12;
	cvta.to.global.u64 	%rd18, %rd8;
	shl.b64 	%rd19, %rd2, 3;
	add.s64 	%rd20, %rd18, %rd19;
	st.global.u64 	[%rd20], %rd17;
$L__BB0_10:
	ret;

}


// ===== COMPILED SASS (sm_100) =====

	.target	sm_100

	.elftype	@"ET_EXEC"


//--------------------- .note.nv.tkinfo           --------------------------
	.section	.note.nv.tkinfo,"",@"SHT_NOTE"
	.sectionflags	@"SHF_NOTE_NV_TKINFO"
	.tkinfo
        /*0018*/ 	.word	0x00000002
        /*0030*/ 	.string	""
        /*0030*/ 	.string	"ptxas"
        /*0030*/ 	.string	"Cuda compilation tools, release 13.0, V13.0.88"
        /*0030*/ 	.string	"Build cuda_13.0.r13.0/compiler.36424714_0"
        /*0030*/ 	.string	"-arch sm_100 -m 64 "



//--------------------- .note.nv.cuinfo           --------------------------
	.section	.note.nv.cuinfo,"",@"SHT_NOTE"
	.sectionflags	@"SHF_NOTE_NV_CUINFO"
        /*0018*/ 	.short	0x0002
        /*001a*/ 	.short	0x0064
        /*001c*/ 	.short	0x0082
	.zero		2


//--------------------- .nv.info                  --------------------------
	.section	.nv.info,"",@"SHT_CUDA_INFO"
	.align	4


	//----- nvinfo : EIATTR_REGCOUNT
	.align		4
        /*0000*/ 	.byte	0x04, 0x2f
        /*0002*/ 	.short	(.L_1 - .L_0)
	.align		4
.L_0:
        /*0004*/ 	.word	index@(_Z6kernelPmmS_m)
        /*0008*/ 	.word	0x00000014


	//----- nvinfo : EIATTR_FRAME_SIZE
	.align		4
.L_1:
        /*000c*/ 	.byte	0x04, 0x11
        /*000e*/ 	.short	(.L_3 - .L_2)
	.align		4
.L_2:
        /*0010*/ 	.word	index@($__internal_0_$__cuda_sm20_rem_u64)
        /*0014*/ 	.word	0x00000000


	//----- nvinfo : EIATTR_FRAME_SIZE
	.align		4
.L_3:
        /*0018*/ 	.byte	0x04, 0x11
        /*001a*/ 	.short	(.L_5 - .L_4)
	.align		4
.L_4:
        /*001c*/ 	.word	index@(_Z6kernelPmmS_m)
        /*0020*/ 	.word	0x00000000


	//----- nvinfo : EIATTR_MIN_STACK_SIZE
	.align		4
.L_5:
        /*0024*/ 	.byte	0x04, 0x12
        /*0026*/ 	.short	(.L_7 - .L_6)
	.align		4
.L_6:
        /*0028*/ 	.word	index@(_Z6kernelPmmS_m)
        /*002c*/ 	.word	0x00000000
.L_7:


//--------------------- .nv.compat                --------------------------
	.section	.nv.compat,"",@"SHT_CUDA_COMPAT_INFO"
	.align	4
        /*0000*/ 	.byte	0x02, 0x09, 0x00, 0x00, 0x02, 0x02, 0x01, 0x00, 0x02, 0x05, 0x05, 0x00, 0x03, 0x07, 0x01, 0x01
        /*0010*/ 	.byte	0x02, 0x03, 0x00, 0x00, 0x02, 0x06, 0x01, 0x00, 0x04, 0x0b, 0x08, 0x00, 0x09, 0x00, 0x00, 0x00
        /*0020*/ 	.byte	0x00, 0x00, 0x00, 0x00


//--------------------- .nv.info._Z6kernelPmmS_m  --------------------------
	.section	.nv.info._Z6kernelPmmS_m,"",@"SHT_CUDA_INFO"
	.sectionflags	@""
	.align	4


	//----- nvinfo : EIATTR_CUDA_API_VERSION
	.align		4
        /*0000*/ 	.byte	0x04, 0x37
        /*0002*/ 	.short	(.L_9 - .L_8)
.L_8:
        /*0004*/ 	.word	0x00000082


	//----- nvinfo : EIATTR_KPARAM_INFO
	.align		4
.L_9:
        /*0008*/ 	.byte	0x04, 0x17
        /*000a*/ 	.short	(.L_11 - .L_10)
.L_10:
        /*000c*/ 	.word	0x00000000
        /*0010*/ 	.short	0x0003
        /*0012*/ 	.short	0x0018
        /*0014*/ 	.byte	0x00, 0xf0, 0x21, 0x00


	//----- nvinfo : EIATTR_KPARAM_INFO
	.align		4
.L_11:
        /*0018*/ 	.byte	0x04, 0x17
        /*001a*/ 	.short	(.L_13 - .L_12)
.L_12:
        /*001c*/ 	.word	0x00000000
        /*0020*/ 	.short	0x0002
        /*0022*/ 	.short	0x0010
        /*0024*/ 	.byte	0x00, 0xf5, 0x21, 0x00


	//----- nvinfo : EIATTR_KPARAM_INFO
	.align		4
.L_13:
        /*0028*/ 	.byte	0x04, 0x17
        /*002a*/ 	.short	(.L_15 - .L_14)
.L_14:
        /*002c*/ 	.word	0x00000000
        /*0030*/ 	.short	0x0001
        /*0032*/ 	.short	0x0008
        /*0034*/ 	.byte	0x00, 0xf0, 0x21, 0x00


	//----- nvinfo : EIATTR_KPARAM_INFO
	.align		4
.L_15:
        /*0038*/ 	.byte	0x04, 0x17
        /*003a*/ 	.short	(.L_17 - .L_16)
.L_16:
        /*003c*/ 	.word	0x00000000
        /*0040*/ 	.short	0x0000
        /*0042*/ 	.short	0x0000
        /*0044*/ 	.byte	0x00, 0xf5, 0x21, 0x00


	//----- nvinfo : EIATTR_SPARSE_MMA_MASK
	.align		4
.L_17:
        /*0048*/ 	.byte	0x03, 0x50
        /*004a*/ 	.short	0x0000


	//----- nvinfo : EIATTR_MAXREG_COUNT
	.align		4
        /*004c*/ 	.byte	0x03, 0x1b
        /*004e*/ 	.short	0x00ff


	//----- nvinfo : EIATTR_MERCURY_ISA_VERSION
	.align		4
        /*0050*/ 	.byte	0x03, 0x5f
        /*0052*/ 	.short	0x0101


	//----- nvinfo : EIATTR_VRC_CTA_INIT_COUNT
	.align		4
        /*0054*/ 	.byte	0x02, 0x4a
	.zero		1
	.zero		1


	//----- nvinfo : EIATTR_EXIT_INSTR_OFFSETS
	.align		4
        /*0058*/ 	.byte	0x04, 0x1c
        /*005a*/ 	.short	(.L_19 - .L_18)


	//   ....[0]....
.L_18:
        /*005c*/ 	.word	0x00000080


	//   ....[1]....
        /*0060*/ 	.word	0x00000170


	//   ....[2]....
        /*0064*/ 	.word	0x000003e0


	//----- nvinfo : EIATTR_CRS_STACK_SIZE
	.align		4
.L_19:
        /*0068*/ 	.byte	0x04, 0x1e
        /*006a*/ 	.short	(.L_21 - .L_20)
.L_20:
        /*006c*/ 	.word	0x00000000


	//----- nvinfo : EIATTR_CBANK_PARAM_SIZE
	.align		4
.L_21:
        /*0070*/ 	.byte	0x03, 0x19
        /*0072*/ 	.short	0x0020


	//----- nvinfo : EIATTR_PARAM_CBANK
	.align		4
        /*0074*/ 	.byte	0x04, 0x0a
        /*0076*/ 	.short	(.L_23 - .L_22)
	.align		4
.L_22:
        /*0078*/ 	.word	index@(.nv.constant0._Z6kernelPmmS_m)
        /*007c*/ 	.short	0x0380
        /*007e*/ 	.short	0x0020


	//----- nvinfo : EIATTR_SW_WAR
	.align		4
.L_23:
        /*0080*/ 	.byte	0x04, 0x36
        /*0082*/ 	.short	(.L_25 - .L_24)
.L_24:
        /*0084*/ 	.word	0x00000008
.L_25:


//--------------------- .nv.callgraph             --------------------------
	.section	.nv.callgraph,"",@"SHT_CUDA_CALLGRAPH"
	.align	4
	.sectionentsize	8
	.align		4
        /*0000*/ 	.word	0x00000000
	.align		4
        /*0004*/ 	.word	0xffffffff
	.align		4
        /*0008*/ 	.word	0x00000000
	.align		4
        /*000c*/ 	.word	0xfffffffe
	.align		4
        /*0010*/ 	.word	0x00000000
	.align		4
        /*0014*/ 	.word	0xfffffffd
	.align		4
        /*0018*/ 	.word	0x00000000
	.align		4
        /*001c*/ 	.word	0xfffffffc


//--------------------- .text._Z6kernelPmmS_m     --------------------------
	.section	.text._Z6kernelPmmS_m,"ax",@progbits
	.align	128
        .global         _Z6kernelPmmS_m
        .type           _Z6kernelPmmS_m,@function
        .size           _Z6kernelPmmS_m,(.L_x_6 - _Z6kernelPmmS_m)
        .other          _Z6kernelPmmS_m,@"STO_CUDA_ENTRY STV_DEFAULT"
_Z6kernelPmmS_m:
.text._Z6kernelPmmS_m:
[----:B------:R-:W-:Y:S01]  /*0000*/  LDC R1, c[0x0][0x37c] ;  /* 0x0000df00ff017b82 */ /* 0x000fe20000000800 */
[----:B------:R-:W0:Y:S07]  /*0010*/  S2R R0, SR_TID.X ;  /* 0x0000000000007919 */ /* 0x000e2e0000002100 */
[----:B------:R-:W0:Y:S01]  /*0020*/  S2UR UR4, SR_CTAID.X ;  /* 0x00000000000479c3 */ /* 0x000e220000002500 */
[----:B------:R-:W1:Y:S07]  /*0030*/  LDCU.64 UR6, c[0x0][0x398] ;  /* 0x00007300ff0677ac */ /* 0x000e6e0008000a00 */
[----:B------:R-:W0:Y:S02]  /*0040*/  LDC R3, c[0x0][0x360] ;  /* 0x0000d800ff037b82 */ /* 0x000e240000000800 */
[----:B0-----:R-:W-:-:S05]  /*0050*/  IMAD R0, R3, UR4, R0 ;  /* 0x0000000403007c24 */ /* 0x001fca000f8e0200 */
[----:B-1----:R-:W-:-:S04]  /*0060*/  ISETP.GE.U32.AND P0, PT, R0, UR6, PT ;  /* 0x0000000600007c0c */ /* 0x002fc8000bf06070 */
[----:B------:R-:W-:-:S13]  /*0070*/  ISETP.GE.U32.AND.EX P0, PT, RZ, UR7, PT, P0 ;  /* 0x00000007ff007c0c */ /* 0x000fda000bf06100 */
[----:B------:R-:W-:Y:S05]  /*0080*/  @P0 EXIT ;  /* 0x000000000000094d */ /* 0x000fea0003800000 */
[----:B------:R-:W-:Y:S01]  /*0090*/  ISETP.GT.U32.AND P0, PT, R0, 0x3, PT ;  /* 0x000000030000780c */ /* 0x000fe20003f04070 */
[----:B------:R-:W0:Y:S01]  /*00a0*/  LDCU.64 UR4, c[0x0][0x358] ;  /* 0x00006b00ff0477ac */ /* 0x000e220008000a00 */
[----:B------:R-:W1:Y:S01]  /*00b0*/  LDC.64 R2, c[0x0][0x380] ;  /* 0x0000e000ff027b82 */ /* 0x000e620000000a00 */
[----:B------:R-:W-:Y:S01]  /*00c0*/  BSSY.RECONVERGENT B0, `(.L_x_0) ;  /* 0x000002b000007945 */ /* 0x000fe20003800200 */
[----:B------:R-:W2:Y:S09]  /*00d0*/  LDCU UR6, c[0x0][0x388] ;  /* 0x00007100ff0677ac */ /* 0x000eb20008000800 */
[----:B------:R-:W3:Y:S01]  /*00e0*/  @!P0 LDC.64 R4, c[0x0][0x380] ;  /* 0x0000e000ff048b82 */ /* 0x000ee20000000a00 */
[----:B------:R-:W-:-:S02]  /*00f0*/  @!P0 IMAD.MOV.U32 R8, RZ, RZ, 0x1 ;  /* 0x00000001ff088424 */ /* 0x000fc400078e00ff */
[----:B------:R-:W-:Y:S02]  /*0100*/  @!P0 IMAD.MOV.U32 R9, RZ, RZ, 0x0 ;  /* 0x00000000ff098424 */ /* 0x000fe400078e00ff */
[----:B--2---:R-:W-:Y:S01]  /*0110*/  IMAD.U32 R7, RZ, RZ, UR6 ;  /* 0x00000006ff077e24 */ /* 0x004fe2000f8e00ff */
[----:B---3--:R-:W-:-:S04]  /*0120*/  @!P0 LEA R4, P1, R0, R4, 0x3 ;  /* 0x0000000400048211 */ /* 0x008fc800078218ff */
[----:B------:R-:W-:-:S05]  /*0130*/  @!P0 LEA.HI.X R5, R0, R5, RZ, 0x3, P1 ;  /* 0x0000000500058211 */ /* 0x000fca00008f1cff */
[----:B01----:R0:W-:Y:S04]  /*0140*/  @!P0 STG.E.64 desc[UR4][R4.64], R8 ;  /* 0x0000000804008986 */ /* 0x0031e8000c101b04 */
.L_x_4:
[----:B------:R-:W-:-:S04]  /*0150*/  IADD3 R7, PT, PT, R7, -0x1, RZ ;  /* 0xffffffff07077810 */ /* 0x000fc80007ffe0ff */
[----:B------:R-:W-:-:S13]  /*0160*/  ISETP.GE.AND P0, PT, R7, 0x1, PT ;  /* 0x000000010700780c */ /* 0x000fda0003f06270 */
[----:B------:R-:W-:Y:S05]  /*0170*/  @!P0 EXIT ;  /* 0x000000000000894d */ /* 0x000fea0003800000 */
[----:B0-----:R-:W-:-:S06]  /*0180*/  IMAD.WIDE.U32 R4, R7, 0x8, R2 ;  /* 0x0000000807047825 */ /* 0x001fcc00078e0002 */
[----:B------:R-:W2:Y:S01]  /*0190*/  LDG.E.64 R4, desc[UR4][R4.64] ;  /* 0x0000000404047981 */ /* 0x000ea2000c1e1b00 */
[----:B------:R-:W-:Y:S01]  /*01a0*/  BSSY.RECONVERGENT B1, `(.L_x_1) ;  /* 0x000001b000017945 */ /* 0x000fe20003800200 */
[----:B--2---:R-:W-:-:S13]  /*01b0*/  ISETP.NE.U32.AND P0, PT, R5, RZ, PT ;  /* 0x000000ff0500720c */ /* 0x004fda0003f05070 */
[----:B------:R-:W-:Y:S05]  /*01c0*/  @P0 BRA `(.L_x_2) ;  /* 0x0000000000500947 */ /* 0x000fea0003800000 */
[----:B------:R-:W0:Y:S01]  /*01d0*/  I2F.U32.RP R5, R4 ;  /* 0x0000000400057306 */ /* 0x000e220000209000 */
[----:B------:R-:W-:Y:S01]  /*01e0*/  IMAD.MOV R11, RZ, RZ, -R4 ;  /* 0x000000ffff0b7224 */ /* 0x000fe200078e0a04 */
[----:B------:R-:W-:-:S06]  /*01f0*/  ISETP.NE.U32.AND P1, PT, R4, RZ, PT ;  /* 0x000000ff0400720c */ /* 0x000fcc0003f25070 */
[----:B0-----:R-:W0:Y:S02]  /*0200*/  MUFU.RCP R5, R5 ;  /* 0x0000000500057308 */ /* 0x001e240000001000 */
[----:B0-----:R-:W-:-:S06]  /*0210*/  VIADD R8, R5, 0xffffffe ;  /* 0x0ffffffe05087836 */ /* 0x001fcc0000000000 */
[----:B------:R0:W1:Y:S02]  /*0220*/  F2I.FTZ.U32.TRUNC.NTZ R9, R8 ;  /* 0x0000000800097305 */ /* 0x000064000021f000 */
[----:B0-----:R-:W-:Y:S02]  /*0230*/  HFMA2 R8, -RZ, RZ, 0, 0 ;  /* 0x00000000ff087431 */ /* 0x001fe400000001ff */
[----:B-1----:R-:W-:-:S04]  /*0240*/  IMAD R11, R11, R9, RZ ;  /* 0x000000090b0b7224 */ /* 0x002fc800078e02ff */
[----:B------:R-:W-:-:S06]  /*0250*/  IMAD.HI.U32 R9, R9, R11, R8 ;  /* 0x0000000b09097227 */ /* 0x000fcc00078e0008 */
[----:B------:R-:W-:-:S04]  /*0260*/  IMAD.HI.U32 R9, R9, R0, RZ ;  /* 0x0000000009097227 */ /* 0x000fc800078e00ff */
[----:B------:R-:W-:-:S04]  /*0270*/  IMAD.MOV R9, RZ, RZ, -R9 ;  /* 0x000000ffff097224 */ /* 0x000fc800078e0a09 */
[----:B------:R-:W-:-:S05]  /*0280*/  IMAD R9, R4, R9, R0 ;  /* 0x0000000904097224 */ /* 0x000fca00078e0200 */
[----:B------:R-:W-:-:S13]  /*0290*/  ISETP.GE.U32.AND P0, PT, R9, R4, PT ;  /* 0x000000040900720c */ /* 0x000fda0003f06070 */
[----:B------:R-:W-:-:S05]  /*02a0*/  @P0 IMAD.IADD R9, R9, 0x1, -R4 ;  /* 0x0000000109090824 */ /* 0x000fca00078e0a04 */
[----:B------:R-:W-:-:S13]  /*02b0*/  ISETP.GE.U32.AND P0, PT, R9, R4, PT ;  /* 0x000000040900720c */ /* 0x000fda0003f06070 */
[----:B------:R-:W-:Y:S02]  /*02c0*/  @P0 IADD3 R9, PT, PT, -R4, R9, RZ ;  /* 0x0000000904090210 */ /* 0x000fe40007ffe1ff */
[----:B------:R-:W-:-:S04]  /*02d0*/  @!P1 LOP3.LUT R9, RZ, R4, RZ, 0x33, !PT ;  /* 0x00000004ff099212 */ /* 0x000fc800078e33ff */
[----:B------:R-:W-:-:S04]  /*02e0*/  ISETP.NE.U32.AND P0, PT, R9, RZ, PT ;  /* 0x000000ff0900720c */ /* 0x000fc80003f05070 */
[----:B------:R-:W-:Y:S01]  /*02f0*/  ISETP.NE.AND.EX P0, PT, RZ, RZ, PT, P0 ;  /* 0x000000ffff00720c */ /* 0x000fe20003f05300 */
[----:B------:R-:W-:-:S12]  /*0300*/  BRA `(.L_x_3) ;  /* 0x0000000000107947 */ /* 0x000fd80003800000 */
.L_x_2:
[----:B------:R-:W-:-:S07]  /*0310*/  MOV R6, 0x330 ;  /* 0x0000033000067802 */ /* 0x000fce0000000f00 */
[----:B------:R-:W-:Y:S05]  /*0320*/  CALL.REL.NOINC `($__internal_0_$__cuda_sm20_rem_u64) ;  /* 0x0000000000307944 */ /* 0x000fea0003c00000 */
[----:B------:R-:W-:-:S04]  /*0330*/  ISETP.NE.U32.AND P0, PT, R8, RZ, PT ;  /* 0x000000ff0800720c */ /* 0x000fc80003f05070 */
[----:B------:R-:W-:-:S13]  /*0340*/  ISETP.NE.AND.EX P0, PT, R9, RZ, PT, P0 ;  /* 0x000000ff0900720c */ /* 0x000fda0003f05300 */
.L_x_3:
[----:B------:R-:W-:Y:S05]  /*0350*/  BSYNC.RECONVERGENT B1 ;  /* 0x0000000000017941 */ /* 0x000fea0003800200 */
.L_x_1:
[----:B------:R-:W-:Y:S05]  /*0360*/  @P0 BRA `(.L_x_4) ;  /* 0xfffffffc00780947 */ /* 0x000fea000383ffff */
[----:B------:R-:W-:Y:S05]  /*0370*/  BSYNC.RECONVERGENT B0 ;  /* 0x0000000000007941 */ /* 0x000fea0003800200 */
.L_x_0:
[----:B------:R-:W0:Y:S01]  /*0380*/  LDCU.64 UR6, c[0x0][0x390] ;  /* 0x00007200ff0677ac */ /* 0x000e220008000a00 */
[----:B------:R-:W-:Y:S02]  /*0390*/  IMAD R2, R7, R7, RZ ;  /* 0x0000000707027224 */ /* 0x000fe400078e02ff */
[----:B------:R-:W-:Y:S01]  /*03a0*/  IMAD.MOV.U32 R3, RZ, RZ, RZ ;  /* 0x000000ffff037224 */ /* 0x000fe200078e00ff */
[----:B0-----:R-:W-:-:S04]  /*03b0*/  LEA R4, P0, R0, UR6, 0x3 ;  /* 0x0000000600047c11 */ /* 0x001fc8000f8018ff */
[----:B------:R-:W-:-:S05]  /*03c0*/  LEA.HI.X R5, R0, UR7, RZ, 0x3, P0 ;  /* 0x0000000700057c11 */ /* 0x000fca00080f1cff */
[----:B------:R-:W-:Y:S01]  /*03d0*/  STG.E.64 desc[UR4][R4.64], R2 ;  /* 0x0000000204007986 */ /* 0x000fe2000c101b04 */
[----:B------:R-:W-:Y:S05]  /*03e0*/  EXIT ;  /* 0x000000000000794d */ /* 0x000fea0003800000 */
        .weak           $__internal_0_$__cuda_sm20_rem_u64
        .type           $__internal_0_$__cuda_sm20_rem_u64,@function
        .size           $__internal_0_$__cuda_sm20_rem_u64,(.L_x_6 - $__internal_0_$__cuda_sm20_rem_u64)
$__internal_0_$__cuda_sm20_rem_u64:
[----:B------:R-:W0:Y:S08]  /*03f0*/  I2F.U64.RP R12, R4 ;  /* 0x00000004000c7312 */ /* 0x000e300000309000 */
[----:B0-----:R-:W0:Y:S02]  /*0400*/  MUFU.RCP R12, R12 ;  /* 0x0000000c000c7308 */ /* 0x001e240000001000 */
[----:B0-----:R-:W-:-:S06]  /*0410*/  VIADD R8, R12, 0x1ffffffe ;  /* 0x1ffffffe0c087836 */ /* 0x001fcc0000000000 */
[----:B------:R-:W0:Y:S02]  /*0420*/  F2I.U64.TRUNC R8, R8 ;  /* 0x0000000800087311 */ /* 0x000e24000020d800 */
[----:B0-----:R-:W-:-:S04]  /*0430*/  IMAD.WIDE.U32 R10, R8, R4, RZ ;  /* 0x00000004080a7225 */ /* 0x001fc800078e00ff */
[----:B------:R-:W-:Y:S01]  /*0440*/  IMAD R11, R8, R5, R11 ;  /* 0x00000005080b7224 */ /* 0x000fe200078e020b */
[----:B------:R-:W-:-:S03]  /*0450*/  IADD3 R13, P0, PT, RZ, -R10, RZ ;  /* 0x8000000aff0d7210 */ /* 0x000fc60007f1e0ff */
[----:B------:R-:W-:Y:S02]  /*0460*/  IMAD R11, R9, R4, R11 ;  /* 0x00000004090b7224 */ /* 0x000fe400078e020b */
[----:B------:R-:W-:-:S03]  /*0470*/  IMAD.HI.U32 R10, R8, R13, RZ ;  /* 0x0000000d080a7227 */ /* 0x000fc600078e00ff */
[----:B------:R-:W-:Y:S01]  /*0480*/  IADD3.X R15, PT, PT, RZ, ~R11, RZ, P0, !PT ;  /* 0x8000000bff0f7210 */ /* 0x000fe200007fe4ff */
[----:B------:R-:W-:-:S04]  /*0490*/  IMAD.MOV.U32 R11, RZ, RZ, R8 ;  /* 0x000000ffff0b7224 */ /* 0x000fc800078e0008 */
[----:B------:R-:W-:-:S04]  /*04a0*/  IMAD.WIDE.U32 R10, P0, R8, R15, R10 ;  /* 0x0000000f080a7225 */ /* 0x000fc8000780000a */
[C---:B------:R-:W-:Y:S02]  /*04b0*/  IMAD R17, R9.reuse, R15, RZ ;  /* 0x0000000f09117224 */ /* 0x040fe400078e02ff */
[----:B------:R-:W-:-:S04]  /*04c0*/  IMAD.HI.U32 R10, P1, R9, R13, R10 ;  /* 0x0000000d090a7227 */ /* 0x000fc8000782000a */
[----:B------:R-:W-:Y:S01]  /*04d0*/  IMAD.HI.U32 R15, R9, R15, RZ ;  /* 0x0000000f090f7227 */ /* 0x000fe200078e00ff */
[----:B------:R-:W-:-:S03]  /*04e0*/  IADD3 R11, P2, PT, R17, R10, RZ ;  /* 0x0000000a110b7210 */ /* 0x000fc60007f5e0ff */
[----:B------:R-:W-:Y:S02]  /*04f0*/  IMAD.X R10, R15, 0x1, R9, P0 ;  /* 0x000000010f0a7824 */ /* 0x000fe400000e0609 */
[----:B------:R-:W-:-:S03]  /*0500*/  IMAD.WIDE.U32 R8, R11, R4, RZ ;  /* 0x000000040b087225 */ /* 0x000fc600078e00ff */
[----:B------:R-:W-:Y:S01]  /*0510*/  IADD3.X R13, PT, PT, RZ, RZ, R10, P2, P1 ;  /* 0x000000ffff0d7210 */ /* 0x000fe200017e240a */
[----:B------:R-:W-:Y:S01]  /*0520*/  IMAD R9, R11, R5, R9 ;  /* 0x000000050b097224 */ /* 0x000fe200078e0209 */
[----:B------:R-:W-:-:S03]  /*0530*/  IADD3 R15, P0, PT, RZ, -R8, RZ ;  /* 0x80000008ff0f7210 */ /* 0x000fc60007f1e0ff */
[----:B------:R-:W-:Y:S02]  /*0540*/  IMAD R9, R13, R4, R9 ;  /* 0x000000040d097224 */ /* 0x000fe400078e0209 */
[----:B------:R-:W-:-:S03]  /*0550*/  IMAD.HI.U32 R10, R11, R15, RZ ;  /* 0x0000000f0b0a7227 */ /* 0x000fc600078e00ff */
[----:B------:R-:W-:Y:S01]  /*0560*/  IADD3.X R8, PT, PT, RZ, ~R9, RZ, P0, !PT ;  /* 0x80000009ff087210 */ /* 0x000fe200007fe4ff */
[----:B------:R-:W-:-:S04]  /*0570*/  IMAD.MOV.U32 R9, RZ, RZ, RZ ;  /* 0x000000ffff097224 */ /* 0x000fc800078e00ff */
[----:B------:R-:W-:-:S04]  /*0580*/  IMAD.WIDE.U32 R10, P0, R11, R8, R10 ;  /* 0x000000080b0a7225 */ /* 0x000fc8000780000a */
[C---:B------:R-:W-:Y:S02]  /*0590*/  IMAD R12, R13.reuse, R8, RZ ;  /* 0x000000080d0c7224 */ /* 0x040fe400078e02ff */
[----:B------:R-:W-:-:S04]  /*05a0*/  IMAD.HI.U32 R11, P1, R13, R15, R10 ;  /* 0x0000000f0d0b7227 */ /* 0x000fc8000782000a */
[----:B------:R-:W-:Y:S01]  /*05b0*/  IMAD.HI.U32 R10, R13, R8, RZ ;  /* 0x000000080d0a7227 */ /* 0x000fe200078e00ff */
[----:B------:R-:W-:-:S03]  /*05c0*/  IADD3 R11, P2, PT, R12, R11, RZ ;  /* 0x0000000b0c0b7210 */ /* 0x000fc60007f5e0ff */
[----:B------:R-:W-:Y:S02]  /*05d0*/  IMAD.X R13, R10, 0x1, R13, P0 ;  /* 0x000000010a0d7824 */ /* 0x000fe400000e060d */
[----:B------:R-:W-:-:S03]  /*05e0*/  IMAD.HI.U32 R8, R11, R0, RZ ;  /* 0x000000000b087227 */ /* 0x000fc600078e00ff */
[----:B------:R-:W-:Y:S01]  /*05f0*/  IADD3.X R13, PT, PT, RZ, RZ, R13, P2, P1 ;  /* 0x000000ffff0d7210 */ /* 0x000fe200017e240d */
[----:B------:R-:W-:-:S04]  /*0600*/  IMAD.WIDE.U32 R8, RZ, R11, R8 ;  /* 0x0000000bff087225 */ /* 0x000fc800078e0008 */
[----:B------:R-:W-:-:S05]  /*0610*/  IMAD.HI.U32 R8, P0, R13, R0, R8 ;  /* 0x000000000d087227 */ /* 0x000fca0007800008 */
[----:B------:R-:W-:Y:S02]  /*0620*/  IADD3 R11, P1, PT, RZ, R8, RZ ;  /* 0x00000008ff0b7210 */ /* 0x000fe40007f3e0ff */
[----:B------:R-:W-:-:S03]  /*0630*/  IADD3.X R10, PT, PT, RZ, RZ, RZ, P0, !PT ;  /* 0x000000ffff0a7210 */ /* 0x000fc600007fe4ff */
[----:B------:R-:W-:-:S04]  /*0640*/  IMAD.WIDE.U32 R8, R11, R4, RZ ;  /* 0x000000040b087225 */ /* 0x000fc800078e00ff */
[----:B------:R-:W-:Y:S02]  /*0650*/  IMAD.X R13, RZ, RZ, R10, P1 ;  /* 0x000000ffff0d7224 */ /* 0x000fe400008e060a */
[----:B------:R-:W-:Y:S01]  /*0660*/  IMAD R11, R11, R5, R9 ;  /* 0x000000050b0b7224 */ /* 0x000fe200078e0209 */
[----:B------:R-:W-:-:S03]  /*0670*/  IADD3 R9, P1, PT, -R8, R0, RZ ;  /* 0x0000000008097210 */ /* 0x000fc60007f3e1ff */
[-C--:B------:R-:W-:Y:S01]  /*0680*/  IMAD R11, R13, R4.reuse, R11 ;  /* 0x000000040d0b7224 */ /* 0x080fe200078e020b */
[----:B------:R-:W-:-:S03]  /*0690*/  ISETP.GE.U32.AND P0, PT, R9, R4, PT ;  /* 0x000000040900720c */ /* 0x000fc60003f06070 */
[----:B------:R-:W-:Y:S01]  /*06a0*/  IMAD.X R15, RZ, RZ, ~R11, P1 ;  /* 0x000000ffff0f7224 */ /* 0x000fe200008e0e0b */
[----:B------:R-:W-:-:S04]  /*06b0*/  IADD3 R11, P1, PT, -R4, R9, RZ ;  /* 0x00000009040b7210 */ /* 0x000fc80007f3e1ff */
[----:B------:R-:W-:Y:S02]  /*06c0*/  ISETP.GE.U32.AND.EX P0, PT, R15, R5, PT, P0 ;  /* 0x000000050f00720c */ /* 0x000fe40003f06100 */
[----:B------:R-:W-:Y:S02]  /*06d0*/  IADD3.X R13, PT, PT, ~R5, R15, RZ, P1, !PT ;  /* 0x0000000f050d7210 */ /* 0x000fe40000ffe5ff */
[----:B------:R-:W-:Y:S02]  /*06e0*/  SEL R11, R11, R9, P0 ;  /* 0x000000090b0b7207 */ /* 0x000fe40000000000 */
[----:B------:R-:W-:Y:S02]  /*06f0*/  SEL R13, R13, R15, P0 ;  /* 0x0000000f0d0d7207 */ /* 0x000fe40000000000 */
[----:B------:R-:W-:Y:S02]  /*0700*/  IADD3 R8, P2, PT, -R4, R11, RZ ;  /* 0x0000000b04087210 */ /* 0x000fe40007f5e1ff */
[----:B------:R-:W-:-:S02]  /*0710*/  ISETP.GE.U32.AND P0, PT, R11, R4, PT ;  /* 0x000000040b00720c */ /* 0x000fc40003f06070 */
[----:B------:R-:W-:Y:S01]  /*0720*/  ISETP.NE.U32.AND P1, PT, R4, RZ, PT ;  /* 0x000000ff0400720c */ /* 0x000fe20003f25070 */
[C---:B------:R-:W-:Y:S01]  /*0730*/  IMAD.X R9, R13.reuse, 0x1, ~R5, P2 ;  /* 0x000000010d097824 */ /* 0x040fe200010e0e05 */
[----:B------:R-:W-:Y:S01]  /*0740*/  ISETP.GE.U32.AND.EX P0, PT, R13, R5, PT, P0 ;  /* 0x000000050d00720c */ /* 0x000fe20003f06100 */
[----:B------:R-:W-:Y:S01]  /*0750*/  IMAD.MOV.U32 R4, RZ, RZ, R6 ;  /* 0x000000ffff047224 */ /* 0x000fe200078e0006 */
[----:B------:R-:W-:Y:S02]  /*0760*/  ISETP.NE.AND.EX P1, PT, R5, RZ, PT, P1 ;  /* 0x000000ff0500720c */ /* 0x000fe40003f25310 */
[----:B------:R-:W-:Y:S02]  /*0770*/  MOV R5, 0x0 ;  /* 0x0000000000057802 */ /* 0x000fe40000000f00 */
[----:B------:R-:W-:Y:S02]  /*0780*/  SEL R8, R8, R11, P0 ;  /* 0x0000000b08087207 */ /* 0x000fe40000000000 */
[----:B------:R-:W-:-:S02]  /*0790*/  SEL R9, R9, R13, P0 ;  /* 0x0000000d09097207 */ /* 0x000fc40000000000 */
[----:B------:R-:W-:Y:S02]  /*07a0*/  SEL R8, R8, 0xffffffff, P1 ;  /* 0xffffffff08087807 */ /* 0x000fe40000800000 */
[----:B------:R-:W-:Y:S01]  /*07b0*/  SEL R9, R9, 0xffffffff, P1 ;  /* 0xffffffff09097807 */ /* 0x000fe20000800000 */
[----:B------:R-:W-:Y:S06]  /*07c0*/  RET.REL.NODEC R4 `(_Z6kernelPmmS_m) ;  /* 0xfffffff8040c7950 */ /* 0x000fec0003c3ffff */
.L_x_5:
[----:B------:R-:W-:-:S00]  /*07d0*/  BRA `(.L_x_5) ;  /* 0xfffffffc00fc7947 */ /* 0x000fc0000383ffff */
[----:B------:R-:W-:-:S00]  /*07e0*/  NOP ;  /* 0x0000000000007918 */ /* 0x000fc00000000000 */
        /* <DEDUP_REMOVED lines=9> */
.L_x_6:


//--------------------- .nv.shared.reserved.0     --------------------------
	.section	.nv.shared.reserved.0,"aw",@nobits
	.weak		__nv_reservedSMEM_offset_0_alias
	.size		__nv_reservedSMEM_offset_0_alias, 0, 64
	.other		__nv_reservedSMEM_offset_0_alias,@"STO_CUDA_RESERVED_SHARED STV_DEFAULT"
__nv_reservedSMEM_offset_0_alias:
	.zero		0
	.zero		64


//--------------------- .nv.constant0._Z6kernelPmmS_m --------------------------
	.section	.nv.constant0._Z6kernelPmmS_m,"a",@progbits
	.sectionflags	@""
	.align	4
.nv.constant0._Z6kernelPmmS_m:
	.zero		928


//--------------------- SYMBOLS --------------------------

	.type		.nv.reservedSmem.offset0,@object
	.size		.nv.reservedSmem.offset0,0x4
